	.headerflags	@"EF_CUDA_TEXMODE_UNIFIED EF_CUDA_64BIT_ADDRESS EF_CUDA_ACCELERATORS EF_CUDA_SM90 EF_CUDA_VIRTUAL_SM(EF_CUDA_SM90)"
	.elftype	@"ET_EXEC"


//--------------------- .nv.info                  --------------------------
	.section	.nv.info,"",@"SHT_CUDA_INFO"
	.align	4


	//----- nvinfo : EIATTR_REGCOUNT
	.align		4
        /*0000*/ 	.byte	0x04, 0x2f
        /*0002*/ 	.short	(.L_1 - .L_0)
	.align		4
.L_0:
        /*0004*/ 	.word	index@(triton_poi_fused_add_div_hardtanh_mul_18)
        /*0008*/ 	.word	0x0000000c


	//----- nvinfo : EIATTR_MIN_STACK_SIZE
	.align		4
.L_1:
        /*000c*/ 	.byte	0x04, 0x12
        /*000e*/ 	.short	(.L_3 - .L_2)
	.align		4
.L_2:
        /*0010*/ 	.word	index@(triton_poi_fused_add_div_hardtanh_mul_18)
        /*0014*/ 	.word	0x00000000


	//----- nvinfo : EIATTR_FRAME_SIZE
	.align		4
.L_3:
        /*0018*/ 	.byte	0x04, 0x11
        /*001a*/ 	.short	(.L_5 - .L_4)
	.align		4
.L_4:
        /*001c*/ 	.word	index@(triton_poi_fused_add_div_hardtanh_mul_18)
        /*0020*/ 	.word	0x00000000


	//----- nvinfo : EIATTR_MIN_STACK_SIZE
	.align		4
.L_5:
        /*0024*/ 	.byte	0x04, 0x12
        /*0026*/ 	.short	(.L_7 - .L_6)
	.align		4
.L_6:
        /*0028*/ 	.word	index@(triton_poi_fused_add_div_hardtanh_mul_18)
        /*002c*/ 	.word	0x00000000
.L_7:


//--------------------- .nv.info.triton_poi_fused_add_div_hardtanh_mul_18 --------------------------
	.section	.nv.info.triton_poi_fused_add_div_hardtanh_mul_18,"",@"SHT_CUDA_INFO"
	.sectionflags	@""
	.align	4


	//----- nvinfo : EIATTR_CUDA_API_VERSION
	.align		4
        /*0000*/ 	.byte	0x04, 0x37
        /*0002*/ 	.short	(.L_9 - .L_8)
.L_8:
        /*0004*/ 	.word	0x0000007c


	//----- nvinfo : EIATTR_KPARAM_INFO
	.align		4
.L_9:
        /*0008*/ 	.byte	0x04, 0x17
        /*000a*/ 	.short	(.L_11 - .L_10)
.L_10:
        /*000c*/ 	.word	0x00000000
        /*0010*/ 	.short	0x0003
        /*0012*/ 	.short	0x0018
        /*0014*/ 	.byte	0x00, 0xf0, 0x11, 0x00


	//----- nvinfo : EIATTR_KPARAM_INFO
	.align		4
.L_11:
        /*0018*/ 	.byte	0x04, 0x17
        /*001a*/ 	.short	(.L_13 - .L_12)
.L_12:
        /*001c*/ 	.word	0x00000000
        /*0020*/ 	.short	0x0002
        /*0022*/ 	.short	0x0010
        /*0024*/ 	.byte	0x00, 0xf4, 0x21, 0x00


	//----- nvinfo : EIATTR_KPARAM_INFO
	.align		4
.L_13:
        /*0028*/ 	.byte	0x04, 0x17
        /*002a*/ 	.short	(.L_15 - .L_14)
.L_14:
        /*002c*/ 	.word	0x00000000
        /*0030*/ 	.short	0x0001
        /*0032*/ 	.short	0x0008
        /*0034*/ 	.byte	0x00, 0xf4, 0x21, 0x00


	//----- nvinfo : EIATTR_KPARAM_INFO
	.align		4
.L_15:
        /*0038*/ 	.byte	0x04, 0x17
        /*003a*/ 	.short	(.L_17 - .L_16)
.L_16:
        /*003c*/ 	.word	0x00000000
        /*0040*/ 	.short	0x0000
        /*0042*/ 	.short	0x0000
        /*0044*/ 	.byte	0x00, 0xf4, 0x21, 0x00


	//----- nvinfo : EIATTR_SPARSE_MMA_MASK
	.align		4
.L_17:
        /*0048*/ 	.byte	0x03, 0x50
        /*004a*/ 	.short	0x0000


	//----- nvinfo : EIATTR_MAXREG_COUNT
	.align		4
        /*004c*/ 	.byte	0x03, 0x1b
        /*004e*/ 	.short	0x00ff


	//----- nvinfo : EIATTR_EXIT_INSTR_OFFSETS
	.align		4
        /*0050*/ 	.byte	0x04, 0x1c
        /*0052*/ 	.short	(.L_19 - .L_18)


	//   ....[0]....
.L_18:
        /*0054*/ 	.word	0x00000280


	//   ....[1]....
        /*0058*/ 	.word	0x000002a0


	//----- nvinfo : EIATTR_REQNTID
	.align		4
.L_19:
        /*005c*/ 	.byte	0x04, 0x10
        /*005e*/ 	.short	(.L_21 - .L_20)
.L_20:
        /*0060*/ 	.word	0x00000080
        /*0064*/ 	.word	0x00000001
        /*0068*/ 	.word	0x00000001


	//----- nvinfo : EIATTR_CBANK_PARAM_SIZE
	.align		4
.L_21:
        /*006c*/ 	.byte	0x03, 0x19
        /*006e*/ 	.short	0x001c


	//----- nvinfo : EIATTR_PARAM_CBANK
	.align		4
        /*0070*/ 	.byte	0x04, 0x0a
        /*0072*/ 	.short	(.L_23 - .L_22)
	.align		4
.L_22:
        /*0074*/ 	.word	index@(.nv.constant0.triton_poi_fused_add_div_hardtanh_mul_18)
        /*0078*/ 	.short	0x0210
        /*007a*/ 	.short	0x001c


	//----- nvinfo : EIATTR_SW_WAR
	.align		4
.L_23:
        /*007c*/ 	.byte	0x04, 0x36
        /*007e*/ 	.short	(.L_25 - .L_24)
.L_24:
        /*0080*/ 	.word	0x00000008
.L_25:


//--------------------- .nv.callgraph             --------------------------
	.section	.nv.callgraph,"",@"SHT_CUDA_CALLGRAPH"
	.align	4
	.sectionentsize	8
	.align		4
        /*0000*/ 	.word	0x00000000
	.align		4
        /*0004*/ 	.word	0xffffffff
	.align		4
        /*0008*/ 	.word	0x00000000
	.align		4
        /*000c*/ 	.word	0xfffffffe
	.align		4
        /*0010*/ 	.word	0x00000000
	.align		4
        /*0014*/ 	.word	0xfffffffd
	.align		4
        /*0018*/ 	.word	0x00000000
	.align		4
        /*001c*/ 	.word	0xfffffffc


//--------------------- .text.triton_poi_fused_add_div_hardtanh_mul_18 --------------------------
	.section	.text.triton_poi_fused_add_div_hardtanh_mul_18,"ax",@progbits
	.align	128
        .global         triton_poi_fused_add_div_hardtanh_mul_18
        .type           triton_poi_fused_add_div_hardtanh_mul_18,@function
        .size           triton_poi_fused_add_div_hardtanh_mul_18,(.L_x_1 - triton_poi_fused_add_div_hardtanh_mul_18)
        .other          triton_poi_fused_add_div_hardtanh_mul_18,@"STO_CUDA_ENTRY STV_DEFAULT"
triton_poi_fused_add_div_hardtanh_mul_18:
.text.triton_poi_fused_add_div_hardtanh_mul_18:
[----:B------:R-:W0:Y:S02]  /*0000*/  LDC R1, c[0x0][0x28] ;  /* 0x00000a00ff017b82 */ /* 0x000e240000000800 */
[----:B------:R-:W1:Y:S01]  /*0010*/  S2R R0, SR_TID.X ;  /* 0x0000000000007919 */ /* 0x000e620000002100 */
[----:B------:R-:W2:Y:S01]  /*0020*/  LDC.64 R4, c[0x0][0x218] ;  /* 0x00008600ff047b82 */ /* 0x000ea20000000a00 */
[----:B------:R-:W-:Y:S01]  /*0030*/  IMAD.MOV.U32 R6, RZ, RZ, RZ ;  /* 0x000000ffff067224 */ /* 0x000fe200078e00ff */
[----:B------:R-:W-:Y:S01]  /*0040*/  ULDC.64 UR4, c[0x0][0x208] ;  /* 0x0000820000047ab9 */ /* 0x000fe20000000a00 */
[----:B------:R-:W3:Y:S01]  /*0050*/  S2R R7, SR_CTAID.X ;  /* 0x0000000000077919 */ /* 0x000ee20000002500 */
[----:B-1----:R-:W-:-:S05]  /*0060*/  LOP3.LUT R0, R0, 0x7f, RZ, 0xc0, !PT ;  /* 0x0000007f00007812 */ /* 0x002fca00078ec0ff */
[----:B---3--:R-:W-:-:S04]  /*0070*/  IMAD R7, R7, 0x80, R0 ;  /* 0x0000008007077824 */ /* 0x008fc800078e0200 */
[C---:B------:R-:W-:Y:S01]  /*0080*/  IMAD.HI R0, R7.reuse, 0x2aaaaaab, RZ ;  /* 0x2aaaaaab07007827 */ /* 0x040fe200078e02ff */
[----:B------:R-:W-:-:S04]  /*0090*/  ISETP.GE.AND P0, PT, R7, 0x1800, PT ;  /* 0x000018000700780c */ /* 0x000fc80003f06270 */
[----:B------:R-:W-:-:S04]  /*00a0*/  SHF.R.U32.HI R3, RZ, 0x1f, R0 ;  /* 0x0000001fff037819 */ /* 0x000fc80000011600 */
[CC--:B------:R-:W-:Y:S02]  /*00b0*/  LEA.HI R2, R0.reuse, R3.reuse, RZ, 0x1c ;  /* 0x0000000300027211 */ /* 0x0c0fe400078fe0ff */
[----:B------:R-:W-:-:S03]  /*00c0*/  LEA.HI.SX32 R3, R0, R3, 0x18 ;  /* 0x0000000300037211 */ /* 0x000fc600078fc2ff */
[----:B------:R-:W-:-:S04]  /*00d0*/  IMAD R2, R2, -0x60, R7 ;  /* 0xffffffa002027824 */ /* 0x000fc800078e0207 */
[----:B------:R-:W-:-:S04]  /*00e0*/  IMAD R3, R3, 0x60, R2 ;  /* 0x0000006003037824 */ /* 0x000fc800078e0202 */
[----:B--2---:R-:W-:Y:S02]  /*00f0*/  IMAD.WIDE R4, R3, 0x4, R4 ;  /* 0x0000000403047825 */ /* 0x004fe400078e0204 */
[----:B------:R-:W1:Y:S03]  /*0100*/  LDC.64 R2, c[0x0][0x210] ;  /* 0x00008400ff027b82 */ /* 0x000e660000000a00 */
[----:B------:R2:W3:Y:S01]  /*0110*/  @!P0 LDG.E.EL R6, desc[UR4][R4.64] ;  /* 0x0000000404068981 */ /* 0x0004e2000c2e1900 */
[----:B------:R-:W-:-:S04]  /*0120*/  IMAD.MOV.U32 R0, RZ, RZ, RZ ;  /* 0x000000ffff007224 */ /* 0x000fc800078e00ff */
[----:B--2---:R-:W2:Y:S01]  /*0130*/  LDC.64 R4, c[0x0][0x220] ;  /* 0x00008800ff047b82 */ /* 0x004ea20000000a00 */
[----:B-1----:R-:W-:-:S05]  /*0140*/  IMAD.WIDE R2, R7, 0x4, R2 ;  /* 0x0000000407027825 */ /* 0x002fca00078e0202 */
[----:B------:R-:W4:Y:S01]  /*0150*/  @!P0 LDG.E R0, desc[UR4][R2.64] ;  /* 0x0000000402008981 */ /* 0x000f22000c1e1900 */
[----:B--2---:R-:W-:-:S04]  /*0160*/  IMAD.WIDE R4, R7, 0x4, R4 ;  /* 0x0000000407047825 */ /* 0x004fc800078e0204 */
[----:B---3--:R-:W-:-:S05]  /*0170*/  FADD R6, R6, 3 ;  /* 0x4040000006067421 */ /* 0x008fca0000000000 */
[----:B------:R-:W-:-:S04]  /*0180*/  FSETP.GTU.AND P1, PT, R6, RZ, PT ;  /* 0x000000ff0600720b */ /* 0x000fc80003f2c000 */
[----:B------:R-:W-:-:S04]  /*0190*/  FSEL R6, R6, RZ, P1 ;  /* 0x000000ff06067208 */ /* 0x000fc80000800000 */
[C---:B------:R-:W-:Y:S01]  /*01a0*/  FSETP.GEU.AND P2, PT, R6.reuse, 6, PT ;  /* 0x40c000000600780b */ /* 0x040fe20003f4e000 */
[C---:B------:R-:W-:Y:S01]  /*01b0*/  FMUL R9, R6.reuse, 0.16666667163372039795 ;  /* 0x3e2aaaab06097820 */ /* 0x040fe20000400000 */
[----:B------:R-:W-:-:S11]  /*01c0*/  FSETP.NAN.AND P1, PT, R6, R6, PT ;  /* 0x000000060600720b */ /* 0x000fd60003f28000 */
[----:B------:R-:W-:-:S05]  /*01d0*/  @P2 FSEL R9, R9, 1, P1 ;  /* 0x3f80000009092808 */ /* 0x000fca0000800000 */
[CC--:B----4-:R-:W-:Y:S01]  /*01e0*/  FFMA R6, R9.reuse, R0.reuse, 3 ;  /* 0x4040000009067423 */ /* 0x0d0fe20000000000 */
[----:B------:R-:W-:-:S04]  /*01f0*/  FMUL R9, R9, R0 ;  /* 0x0000000009097220 */ /* 0x000fc80000400000 */
[C---:B------:R-:W-:Y:S01]  /*0200*/  FSETP.GTU.AND P1, PT, R6.reuse, RZ, PT ;  /* 0x000000ff0600720b */ /* 0x040fe20003f2c000 */
[----:B------:R1:W-:Y:S03]  /*0210*/  @!P0 STG.E desc[UR4][R2.64], R9 ;  /* 0x0000000902008986 */ /* 0x0003e6000c101904 */
[----:B------:R-:W-:-:S04]  /*0220*/  FSEL R6, R6, RZ, P1 ;  /* 0x000000ff06067208 */ /* 0x000fc80000800000 */
[C---:B------:R-:W-:Y:S01]  /*0230*/  FSETP.GEU.AND P2, PT, R6.reuse, 6, PT ;  /* 0x40c000000600780b */ /* 0x040fe20003f4e000 */
[C---:B------:R-:W-:Y:S01]  /*0240*/  FMUL R8, R6.reuse, 0.16666667163372039795 ;  /* 0x3e2aaaab06087820 */ /* 0x040fe20000400000 */
[----:B------:R-:W-:-:S11]  /*0250*/  FSETP.NAN.AND P1, PT, R6, R6, PT ;  /* 0x000000060600720b */ /* 0x000fd60003f28000 */
[----:B------:R-:W-:-:S05]  /*0260*/  @P2 FSEL R8, R8, 1, P1 ;  /* 0x3f80000008082808 */ /* 0x000fca0000800000 */
[----:B------:R-:W-:Y:S01]  /*0270*/  FMUL R7, R9, R8 ;  /* 0x0000000809077220 */ /* 0x000fe20000400000 */
[----:B-1----:R-:W-:Y:S06]  /*0280*/  @P0 EXIT ;  /* 0x000000000000094d */ /* 0x002fec0003800000 */
[----:B------:R-:W-:Y:S01]  /*0290*/  STG.E desc[UR4][R4.64], R7 ;  /* 0x0000000704007986 */ /* 0x000fe2000c101904 */
[----:B------:R-:W-:Y:S05]  /*02a0*/  EXIT ;  /* 0x000000000000794d */ /* 0x000fea0003800000 */
.L_x_0:
[----:B------:R-:W-:-:S00]  /*02b0*/  BRA `(.L_x_0) ;  /* 0xfffffffc00fc7947 */ /* 0x000fc0000383ffff */
[----:B------:R-:W-:-:S00]  /*02c0*/  NOP ;  /* 0x0000000000007918 */ /* 0x000fc00000000000 */
        /* <DEDUP_REMOVED lines=11> */
.L_x_1:


//--------------------- .nv.constant0.triton_poi_fused_add_div_hardtanh_mul_18 --------------------------
	.section	.nv.constant0.triton_poi_fused_add_div_hardtanh_mul_18,"a",@progbits
	.sectionflags	@""
	.align	4
.nv.constant0.triton_poi_fused_add_div_hardtanh_mul_18:
	.zero		556
